	.headerflags	@"EF_CUDA_TEXMODE_UNIFIED EF_CUDA_64BIT_ADDRESS EF_CUDA_SM86 EF_CUDA_VIRTUAL_SM(EF_CUDA_SM86)"
	.elftype	@"ET_EXEC"


//--------------------- .nv.info                  --------------------------
	.section	.nv.info,"",@"SHT_CUDA_INFO"
	.align	4


	//----- nvinfo : EIATTR_REGCOUNT
	.align		4
        /*0000*/ 	.byte	0x04, 0x2f
        /*0002*/ 	.short	(.L_2 - .L_1)
	.align		4
.L_1:
        /*0004*/ 	.word	index@(triton_poi_fused__scaled_dot_product_flash_attention__to_copy_add_mean_mul_pow_rsqrt_3)
        /*0008*/ 	.word	0x00000022


	//----- nvinfo : EIATTR_MIN_STACK_SIZE
	.align		4
.L_2:
        /*000c*/ 	.byte	0x04, 0x12
        /*000e*/ 	.short	(.L_4 - .L_3)
	.align		4
.L_3:
        /*0010*/ 	.word	index@(triton_poi_fused__scaled_dot_product_flash_attention__to_copy_add_mean_mul_pow_rsqrt_3)
        /*0014*/ 	.word	0x00000000


	//----- nvinfo : EIATTR_FRAME_SIZE
	.align		4
.L_4:
        /*0018*/ 	.byte	0x04, 0x11
        /*001a*/ 	.short	(.L_6 - .L_5)
	.align		4
.L_5:
        /*001c*/ 	.word	index@(triton_poi_fused__scaled_dot_product_flash_attention__to_copy_add_mean_mul_pow_rsqrt_3)
        /*0020*/ 	.word	0x00000000


	//----- nvinfo : EIATTR_MIN_STACK_SIZE
	.align		4
.L_6:
        /*0024*/ 	.byte	0x04, 0x12
        /*0026*/ 	.short	(.L_8 - .L_7)
	.align		4
.L_7:
        /*0028*/ 	.word	index@(triton_poi_fused__scaled_dot_product_flash_attention__to_copy_add_mean_mul_pow_rsqrt_3)
        /*002c*/ 	.word	0x00000000
.L_8:


//--------------------- .nv.info.triton_poi_fused__scaled_dot_product_flash_attention__to_copy_add_mean_mul_pow_rsqrt_3 --------------------------
	.section	.nv.info.triton_poi_fused__scaled_dot_product_flash_attention__to_copy_add_mean_mul_pow_rsqrt_3,"",@"SHT_CUDA_INFO"
	.sectionflags	@""
	.align	4


	//----- nvinfo : EIATTR_CUDA_API_VERSION
	.align		4
        /*0000*/ 	.byte	0x04, 0x37
        /*0002*/ 	.short	(.L_10 - .L_9)
.L_9:
        /*0004*/ 	.word	0x0000007c


	//----- nvinfo : EIATTR_SW2861232_WAR
	.align		4
.L_10:
        /*0008*/ 	.byte	0x01, 0x35
	.zero		2


	//----- nvinfo : EIATTR_PARAM_CBANK
	.align		4
        /*000c*/ 	.byte	0x04, 0x0a
        /*000e*/ 	.short	(.L_12 - .L_11)
	.align		4
.L_11:
        /*0010*/ 	.word	index@(.nv.constant0.triton_poi_fused__scaled_dot_product_flash_attention__to_copy_add_mean_mul_pow_rsqrt_3)
        /*0014*/ 	.short	0x0160
        /*0016*/ 	.short	0x0060


	//----- nvinfo : EIATTR_CBANK_PARAM_SIZE
	.align		4
.L_12:
        /*0018*/ 	.byte	0x03, 0x19
        /*001a*/ 	.short	0x0060


	//----- nvinfo : EIATTR_KPARAM_INFO
	.align		4
        /*001c*/ 	.byte	0x04, 0x17
        /*001e*/ 	.short	(.L_14 - .L_13)
.L_13:
        /*0020*/ 	.word	0x00000000
        /*0024*/ 	.short	0x000b
        /*0026*/ 	.short	0x0058
        /*0028*/ 	.byte	0x00, 0xf4, 0x21, 0x00


	//----- nvinfo : EIATTR_KPARAM_INFO
	.align		4
.L_14:
        /*002c*/ 	.byte	0x04, 0x17
        /*002e*/ 	.short	(.L_16 - .L_15)
.L_15:
        /*0030*/ 	.word	0x00000000
        /*0034*/ 	.short	0x000a
        /*0036*/ 	.short	0x0050
        /*0038*/ 	.byte	0x00, 0xf0, 0x11, 0x00


	//----- nvinfo : EIATTR_KPARAM_INFO
	.align		4
.L_16:
        /*003c*/ 	.byte	0x04, 0x17
        /*003e*/ 	.short	(.L_18 - .L_17)
.L_17:
        /*0040*/ 	.word	0x00000000
        /*0044*/ 	.short	0x0009
        /*0046*/ 	.short	0x0048
        /*0048*/ 	.byte	0x00, 0xf4, 0x21, 0x00


	//----- nvinfo : EIATTR_KPARAM_INFO
	.align		4
.L_18:
        /*004c*/ 	.byte	0x04, 0x17
        /*004e*/ 	.short	(.L_20 - .L_19)
.L_19:
        /*0050*/ 	.word	0x00000000
        /*0054*/ 	.short	0x0008
        /*0056*/ 	.short	0x0040
        /*0058*/ 	.byte	0x00, 0xf4, 0x21, 0x00


	//----- nvinfo : EIATTR_KPARAM_INFO
	.align		4
.L_20:
        /*005c*/ 	.byte	0x04, 0x17
        /*005e*/ 	.short	(.L_22 - .L_21)
.L_21:
        /*0060*/ 	.word	0x00000000
        /*0064*/ 	.short	0x0007
        /*0066*/ 	.short	0x0038
        /*0068*/ 	.byte	0x00, 0xf4, 0x21, 0x00


	//----- nvinfo : EIATTR_KPARAM_INFO
	.align		4
.L_22:
        /*006c*/ 	.byte	0x04, 0x17
        /*006e*/ 	.short	(.L_24 - .L_23)
.L_23:
        /*0070*/ 	.word	0x00000000
        /*0074*/ 	.short	0x0006
        /*0076*/ 	.short	0x0030
        /*0078*/ 	.byte	0x00, 0xf4, 0x21, 0x00


	//----- nvinfo : EIATTR_KPARAM_INFO
	.align		4
.L_24:
        /*007c*/ 	.byte	0x04, 0x17
        /*007e*/ 	.short	(.L_26 - .L_25)
.L_25:
        /*0080*/ 	.word	0x00000000
        /*0084*/ 	.short	0x0005
        /*0086*/ 	.short	0x0028
        /*0088*/ 	.byte	0x00, 0xf4, 0x21, 0x00


	//----- nvinfo : EIATTR_KPARAM_INFO
	.align		4
.L_26:
        /*008c*/ 	.byte	0x04, 0x17
        /*008e*/ 	.short	(.L_28 - .L_27)
.L_27:
        /*0090*/ 	.word	0x00000000
        /*0094*/ 	.short	0x0004
        /*0096*/ 	.short	0x0020
        /*0098*/ 	.byte	0x00, 0xf4, 0x21, 0x00


	//----- nvinfo : EIATTR_KPARAM_INFO
	.align		4
.L_28:
        /*009c*/ 	.byte	0x04, 0x17
        /*009e*/ 	.short	(.L_30 - .L_29)
.L_29:
        /*00a0*/ 	.word	0x00000000
        /*00a4*/ 	.short	0x0003
        /*00a6*/ 	.short	0x0018
        /*00a8*/ 	.byte	0x00, 0xf4, 0x21, 0x00


	//----- nvinfo : EIATTR_KPARAM_INFO
	.align		4
.L_30:
        /*00ac*/ 	.byte	0x04, 0x17
        /*00ae*/ 	.short	(.L_32 - .L_31)
.L_31:
        /*00b0*/ 	.word	0x00000000
        /*00b4*/ 	.short	0x0002
        /*00b6*/ 	.short	0x0010
        /*00b8*/ 	.byte	0x00, 0xf4, 0x21, 0x00


	//----- nvinfo : EIATTR_KPARAM_INFO
	.align		4
.L_32:
        /*00bc*/ 	.byte	0x04, 0x17
        /*00be*/ 	.short	(.L_34 - .L_33)
.L_33:
        /*00c0*/ 	.word	0x00000000
        /*00c4*/ 	.short	0x0001
        /*00c6*/ 	.short	0x0008
        /*00c8*/ 	.byte	0x00, 0xf4, 0x21, 0x00


	//----- nvinfo : EIATTR_KPARAM_INFO
	.align		4
.L_34:
        /*00cc*/ 	.byte	0x04, 0x17
        /*00ce*/ 	.short	(.L_36 - .L_35)
.L_35:
        /*00d0*/ 	.word	0x00000000
        /*00d4*/ 	.short	0x0000
        /*00d6*/ 	.short	0x0000
        /*00d8*/ 	.byte	0x00, 0xf4, 0x21, 0x00


	//----- nvinfo : EIATTR_MAXREG_COUNT
	.align		4
.L_36:
        /*00dc*/ 	.byte	0x03, 0x1b
        /*00de*/ 	.short	0x0080


	//----- nvinfo : EIATTR_EXIT_INSTR_OFFSETS
	.align		4
        /*00e0*/ 	.byte	0x04, 0x1c
        /*00e2*/ 	.short	(.L_38 - .L_37)


	//   ....[0]....
.L_37:
        /*00e4*/ 	.word	0x000007d0


	//   ....[1]....
        /*00e8*/ 	.word	0x00000800


	//----- nvinfo : EIATTR_REQNTID
	.align		4
.L_38:
        /*00ec*/ 	.byte	0x04, 0x10
        /*00ee*/ 	.short	(.L_40 - .L_39)
.L_39:
        /*00f0*/ 	.word	0x00000200
        /*00f4*/ 	.word	0x00000001
        /*00f8*/ 	.word	0x00000001
.L_40:


//--------------------- .nv.callgraph             --------------------------
	.section	.nv.callgraph,"",@"SHT_CUDA_CALLGRAPH"
	.align	4
	.sectionentsize	8
	.align		4
        /*0000*/ 	.word	0x00000000
	.align		4
        /*0004*/ 	.word	0xffffffff
	.align		4
        /*0008*/ 	.word	0x00000000
	.align		4
        /*000c*/ 	.word	0xfffffffe
	.align		4
        /*0010*/ 	.word	0x00000000
	.align		4
        /*0014*/ 	.word	0xfffffffd
	.align		4
        /*0018*/ 	.word	0x00000000
	.align		4
        /*001c*/ 	.word	0xfffffffc


//--------------------- .nv.rel.action            --------------------------
	.section	.nv.rel.action,"",@"SHT_CUDA_RELOCINFO"
	.align	8
	.sectionentsize	8
        /*0000*/ 	.byte	0x73, 0x00, 0x00, 0x00, 0x00, 0x00, 0x00, 0x00, 0x00, 0x00, 0x00, 0x11, 0x25, 0x00, 0x05, 0x36


//--------------------- .nv.constant4             --------------------------
	.section	.nv.constant4,"a",@progbits
	.align	8
	.align		8
.nv.constant4:
        /*0000*/ 	.dword	_$_str


//--------------------- .nv.constant0.triton_poi_fused__scaled_dot_product_flash_attention__to_copy_add_mean_mul_pow_rsqrt_3 --------------------------
	.section	.nv.constant0.triton_poi_fused__scaled_dot_product_flash_attention__to_copy_add_mean_mul_pow_rsqrt_3,"a",@progbits
	.sectionflags	@""
	.align	4
.nv.constant0.triton_poi_fused__scaled_dot_product_flash_attention__to_copy_add_mean_mul_pow_rsqrt_3:
	.zero		448


//--------------------- .text.triton_poi_fused__scaled_dot_product_flash_attention__to_copy_add_mean_mul_pow_rsqrt_3 --------------------------
	.section	.text.triton_poi_fused__scaled_dot_product_flash_attention__to_copy_add_mean_mul_pow_rsqrt_3,"ax",@progbits
	.sectioninfo	@"SHI_REGISTERS=34"
	.align	128
        .global         triton_poi_fused__scaled_dot_product_flash_attention__to_copy_add_mean_mul_pow_rsqrt_3
        .type           triton_poi_fused__scaled_dot_product_flash_attention__to_copy_add_mean_mul_pow_rsqrt_3,@function
        .size           triton_poi_fused__scaled_dot_product_flash_attention__to_copy_add_mean_mul_pow_rsqrt_3,(.L_x_1 - triton_poi_fused__scaled_dot_product_flash_attention__to_copy_add_mean_mul_pow_rsqrt_3)
        .other          triton_poi_fused__scaled_dot_product_flash_attention__to_copy_add_mean_mul_pow_rsqrt_3,@"STO_CUDA_ENTRY STV_DEFAULT"
triton_poi_fused__scaled_dot_product_flash_attention__to_copy_add_mean_mul_pow_rsqrt_3:
.text.triton_poi_fused__scaled_dot_product_flash_attention__to_copy_add_mean_mul_pow_rsqrt_3:
[----:B------:R-:W-:Y:S02]  /*0000*/  MOV R1, c[0x0][0x28] ;  /* 0x00000a0000017a02 */ /* 0x000fe40000000f00 */
[----:B------:R-:W0:Y:S01]  /*0010*/  S2R R28, SR_TID.X ;  /* 0x00000000001c7919 */ /* 0x000e220000002100 */
[----:B------:R-:W-:Y:S01]  /*0020*/  IMAD.MOV.U32 R23, RZ, RZ, 0x4 ;  /* 0x00000004ff177424 */ /* 0x000fe200078e00ff */
[----:B------:R-:W-:Y:S02]  /*0030*/  ULDC.64 UR4, c[0x0][0x118] ;  /* 0x0000460000047ab9 */ /* 0x000fe40000000a00 */
[----:B------:R-:W1:Y:S01]  /*0040*/  S2R R8, SR_CTAID.X ;  /* 0x0000000000087919 */ /* 0x000e620000002500 */
[----:B0-----:R-:W-:Y:S02]  /*0050*/  LOP3.LUT R11, R28, 0xff, RZ, 0xc0, !PT ;  /* 0x000000ff1c0b7812 */ /* 0x001fe400078ec0ff */
[----:B-1----:R-:W-:-:S03]  /*0060*/  SHF.R.S32.HI R0, RZ, 0x17, R8 ;  /* 0x00000017ff007819 */ /* 0x002fc60000011408 */
[----:B------:R-:W-:Y:S01]  /*0070*/  IMAD R11, R8, 0x100, R11 ;  /* 0x00000100080b7824 */ /* 0x000fe200078e020b */
[----:B------:R-:W-:-:S04]  /*0080*/  SGXT R0, R0, 0x1 ;  /* 0x000000010000781a */ /* 0x000fc80000000200 */
[----:B------:R-:W-:-:S04]  /*0090*/  LEA.HI R0, R0, R11, RZ, 0x7 ;  /* 0x0000000b00007211 */ /* 0x000fc800078f38ff */
[----:B------:R-:W-:Y:S02]  /*00a0*/  LOP3.LUT R6, R0, 0xffffff80, RZ, 0xc0, !PT ;  /* 0xffffff8000067812 */ /* 0x000fe400078ec0ff */
[----:B------:R-:W-:Y:S02]  /*00b0*/  SHF.R.S32.HI R0, RZ, 0x7, R0 ;  /* 0x00000007ff007819 */ /* 0x000fe40000011400 */
[----:B------:R-:W-:-:S03]  /*00c0*/  IADD3 R7, R11, -R6, RZ ;  /* 0x800000060b077210 */ /* 0x000fc60007ffe0ff */
[----:B------:R-:W-:Y:S01]  /*00d0*/  IMAD.WIDE R20, R0, R23, c[0x0][0x168] ;  /* 0x00005a0000147625 */ /* 0x000fe200078e0217 */
[----:B------:R-:W-:-:S03]  /*00e0*/  LOP3.LUT R2, R7, 0x80, RZ, 0xc0, !PT ;  /* 0x0000008007027812 */ /* 0x000fc600078ec0ff */
[----:B------:R-:W-:Y:S01]  /*00f0*/  IMAD.WIDE R4, R0, R23, c[0x0][0x190] ;  /* 0x0000640000047625 */ /* 0x000fe200078e0217 */
[----:B------:R-:W-:Y:S01]  /*0100*/  LEA.HI R2, R2, R7, RZ, 0x19 ;  /* 0x0000000702027211 */ /* 0x000fe200078fc8ff */
[----:B------:R0:W2:Y:S03]  /*0110*/  LDG.E.EL R20, [R20.64] ;  /* 0x0000000414147981 */ /* 0x0000a6000c2e1900 */
[----:B------:R-:W-:Y:S01]  /*0120*/  PRMT R3, R2, 0x8880, RZ ;  /* 0x0000888002037816 */ /* 0x000fe200000000ff */
[----:B------:R1:W3:Y:S01]  /*0130*/  LDG.E.EL R0, [R4.64] ;  /* 0x0000000404007981 */ /* 0x0002e2000c2e1900 */
[----:B------:R-:W-:-:S04]  /*0140*/  SHF.R.U32.HI R2, RZ, 0x17, R8 ;  /* 0x00000017ff027819 */ /* 0x000fc80000011608 */
[----:B------:R-:W-:Y:S02]  /*0150*/  SGXT.U32 R2, R2, 0x1 ;  /* 0x000000010202781a */ /* 0x000fe40000000000 */
[----:B------:R-:W-:-:S03]  /*0160*/  SHF.R.S32.HI R3, RZ, 0x1, R3 ;  /* 0x00000001ff037819 */ /* 0x000fc60000011403 */
[----:B------:R-:W-:Y:S01]  /*0170*/  IMAD.IADD R8, R11, 0x1, R2 ;  /* 0x000000010b087824 */ /* 0x000fe200078e0202 */
[----:B------:R-:W-:-:S04]  /*0180*/  PRMT R31, R3, 0x9910, RZ ;  /* 0x00009910031f7816 */ /* 0x000fc800000000ff */
[----:B------:R-:W-:Y:S02]  /*0190*/  LOP3.LUT R12, R8, 0xfffffffe, RZ, 0xc0, !PT ;  /* 0xfffffffe080c7812 */ /* 0x000fe400078ec0ff */
[----:B------:R-:W-:-:S03]  /*01a0*/  SHF.L.U32 R31, R31, 0x1, RZ ;  /* 0x000000011f1f7819 */ /* 0x000fc600000006ff */
[C---:B-1----:R-:W-:Y:S01]  /*01b0*/  IMAD.IADD R5, R11.reuse, 0x1, -R12 ;  /* 0x000000010b057824 */ /* 0x042fe200078e0a0c */
[----:B------:R-:W-:Y:S01]  /*01c0*/  IADD3 R27, R6, R31, RZ ;  /* 0x0000001f061b7210 */ /* 0x000fe20007ffe0ff */
[----:B------:R-:W-:Y:S01]  /*01d0*/  IMAD.HI R13, R11, 0x2aaaaaab, RZ ;  /* 0x2aaaaaab0b0d7827 */ /* 0x000fe200078e02ff */
[----:B------:R-:W-:Y:S02]  /*01e0*/  MOV R10, 0x2 ;  /* 0x00000002000a7802 */ /* 0x000fe40000000f00 */
[----:B------:R-:W-:Y:S02]  /*01f0*/  ISETP.GE.AND P0, PT, R5, 0x1, PT ;  /* 0x000000010500780c */ /* 0x000fe40003f06270 */
[----:B------:R-:W-:Y:S02]  /*0200*/  SHF.R.U32.HI R4, RZ, 0x1f, R13 ;  /* 0x0000001fff047819 */ /* 0x000fe4000001160d */
[----:B------:R-:W-:Y:S01]  /*0210*/  IADD3 R19, R27, 0x1, RZ ;  /* 0x000000011b137810 */ /* 0x000fe20007ffe0ff */
[----:B------:R-:W-:Y:S01]  /*0220*/  IMAD.WIDE R2, R11, R10, c[0x0][0x160] ;  /* 0x000058000b027625 */ /* 0x000fe200078e020a */
[----:B------:R-:W-:-:S02]  /*0230*/  ISETP.GT.AND P1, PT, R5, RZ, PT ;  /* 0x000000ff0500720c */ /* 0x000fc40003f24270 */
[----:B------:R-:W-:Y:S01]  /*0240*/  LEA.HI.SX32 R6, R13, R4, 0x17 ;  /* 0x000000040d067211 */ /* 0x000fe200078fbaff */
[-C--:B------:R-:W-:Y:S01]  /*0250*/  IMAD.WIDE R8, R11, R10.reuse, c[0x0][0x188] ;  /* 0x000062000b087625 */ /* 0x080fe200078e020a */
[----:B0-----:R-:W-:Y:S01]  /*0260*/  PRMT R21, RZ, 0x7610, R21 ;  /* 0x00007610ff157816 */ /* 0x001fe20000000015 */
[----:B------:R0:W4:Y:S02]  /*0270*/  LDG.E.U16 R15, [R2.64] ;  /* 0x00000004020f7981 */ /* 0x000124000c1e1500 */
[-C--:B------:R-:W-:Y:S01]  /*0280*/  IMAD.WIDE R4, R19, R10.reuse, c[0x0][0x160] ;  /* 0x0000580013047625 */ /* 0x080fe200078e020a */
[----:B------:R-:W-:Y:S01]  /*0290*/  PRMT R22, RZ, 0x7610, R22 ;  /* 0x00007610ff167816 */ /* 0x000fe20000000016 */
[----:B------:R1:W5:Y:S02]  /*02a0*/  LDG.E.U16 R12, [R8.64] ;  /* 0x00000004080c7981 */ /* 0x000364000c1e1500 */
[-C--:B------:R-:W-:Y:S01]  /*02b0*/  IMAD.WIDE R24, R7, R10.reuse, c[0x0][0x170] ;  /* 0x00005c0007187625 */ /* 0x080fe200078e020a */
[----:B------:R-:W-:Y:S01]  /*02c0*/  PRMT R13, RZ, 0x7610, R13 ;  /* 0x00007610ff0d7816 */ /* 0x000fe2000000000d */
[----:B------:R1:W5:Y:S01]  /*02d0*/  @!P0 LDG.E.EL.U16 R21, [R4.64] ;  /* 0x0000000404158981 */ /* 0x000362000c2e1500 */
[----:B------:R-:W-:Y:S01]  /*02e0*/  LEA R30, R6, R7, 0x7 ;  /* 0x00000007061e7211 */ /* 0x000fe200078e38ff */
[-C--:B------:R-:W-:Y:S01]  /*02f0*/  IMAD.WIDE R18, R19, R10.reuse, c[0x0][0x188] ;  /* 0x0000620013127625 */ /* 0x080fe200078e020a */
[----:B------:R-:W-:Y:S01]  /*0300*/  PRMT R14, RZ, 0x7610, R14 ;  /* 0x00007610ff0e7816 */ /* 0x000fe2000000000e */
[----:B------:R1:W5:Y:S01]  /*0310*/  LDG.E.EL.U16 R24, [R24.64] ;  /* 0x0000000418187981 */ /* 0x000362000c2e1500 */
[----:B------:R-:W-:Y:S01]  /*0320*/  PRMT R26, RZ, 0x7610, R26 ;  /* 0x00007610ff1a7816 */ /* 0x000fe2000000001a */
[-C--:B0-----:R-:W-:Y:S01]  /*0330*/  IMAD.WIDE R2, R31, R10.reuse, c[0x0][0x170] ;  /* 0x00005c001f027625 */ /* 0x081fe200078e020a */
[----:B------:R-:W-:Y:S01]  /*0340*/  PRMT R29, RZ, 0x7610, R29 ;  /* 0x00007610ff1d7816 */ /* 0x000fe2000000001d */
[----:B------:R0:W5:Y:S02]  /*0350*/  @!P0 LDG.E.EL.U16 R13, [R18.64] ;  /* 0x00000004120d8981 */ /* 0x000164000c2e1500 */
[----:B------:R-:W-:-:S02]  /*0360*/  IMAD.WIDE R6, R7, R10, c[0x0][0x198] ;  /* 0x0000660007067625 */ /* 0x000fc400078e020a */
[----:B------:R0:W5:Y:S02]  /*0370*/  @!P0 LDG.E.EL.U16 R22, [R2.64+0x2] ;  /* 0x0000020402168981 */ /* 0x000164000c2e1500 */
[CC--:B------:R-:W-:Y:S01]  /*0380*/  IMAD.WIDE R16, R27.reuse, R10.reuse, c[0x0][0x160] ;  /* 0x000058001b107625 */ /* 0x0c0fe200078e020a */
[----:B-1----:R-:W-:Y:S01]  /*0390*/  PRMT R25, RZ, 0x7610, R25 ;  /* 0x00007610ff197816 */ /* 0x002fe20000000019 */
[----:B------:R1:W5:Y:S02]  /*03a0*/  LDG.E.EL.U16 R6, [R6.64] ;  /* 0x0000000406067981 */ /* 0x000364000c2e1500 */
[-C--:B------:R-:W-:Y:S01]  /*03b0*/  IMAD.WIDE R8, R27, R10.reuse, c[0x0][0x188] ;  /* 0x000062001b087625 */ /* 0x080fe200078e020a */
[----:B------:R-:W-:Y:S01]  /*03c0*/  PRMT R27, RZ, 0x7610, R27 ;  /* 0x00007610ff1b7816 */ /* 0x000fe2000000001b */
[----:B------:R0:W5:Y:S02]  /*03d0*/  @P1 LDG.E.EL.U16 R14, [R16.64] ;  /* 0x00000004100e1981 */ /* 0x000164000c2e1500 */
[----:B------:R-:W-:-:S02]  /*03e0*/  IMAD.WIDE R4, R31, R10, c[0x0][0x198] ;  /* 0x000066001f047625 */ /* 0x000fc400078e020a */
[----:B------:R1:W5:Y:S04]  /*03f0*/  @P1 LDG.E.EL.U16 R26, [R8.64] ;  /* 0x00000004081a1981 */ /* 0x000368000c2e1500 */
[----:B------:R1:W5:Y:S01]  /*0400*/  @P1 LDG.E.EL.U16 R27, [R2.64] ;  /* 0x00000004021b1981 */ /* 0x000362000c2e1500 */
[----:B0-----:R-:W-:-:S03]  /*0410*/  IMAD.WIDE R16, R30, R23, c[0x0][0x178] ;  /* 0x00005e001e107625 */ /* 0x001fc600078e0217 */
[----:B------:R0:W5:Y:S04]  /*0420*/  @!P0 LDG.E.EL.U16 R29, [R4.64+0x2] ;  /* 0x00000204041d8981 */ /* 0x000168000c2e1500 */
[----:B------:R0:W5:Y:S01]  /*0430*/  @P1 LDG.E.EL.U16 R25, [R4.64] ;  /* 0x0000000404191981 */ /* 0x000162000c2e1500 */
[----:B------:R-:W-:-:S03]  /*0440*/  IMAD.WIDE R18, R30, R23, c[0x0][0x180] ;  /* 0x000060001e127625 */ /* 0x000fc600078e0217 */
[----:B------:R2:W5:Y:S04]  /*0450*/  LDG.E.EL R16, [R16.64] ;  /* 0x0000000410107981 */ /* 0x000568000c2e1900 */
[----:B------:R-:W5:Y:S01]  /*0460*/  LDG.E.EL R18, [R18.64] ;  /* 0x0000000412127981 */ /* 0x000f62000c2e1900 */
[----:B-1----:R-:W-:Y:S01]  /*0470*/  MOV R3, RZ ;  /* 0x000000ff00037202 */ /* 0x002fe20000000f00 */
[----:B------:R-:W-:Y:S02]  /*0480*/  IMAD.MOV.U32 R31, RZ, RZ, 0x3c000000 ;  /* 0x3c000000ff1f7424 */ /* 0x000fe400078e00ff */
[----:B0-----:R-:W-:Y:S01]  /*0490*/  IMAD.MOV.U32 R4, RZ, RZ, RZ ;  /* 0x000000ffff047224 */ /* 0x001fe200078e00ff */
[----:B------:R-:W-:Y:S02]  /*04a0*/  MOV R7, RZ ;  /* 0x000000ff00077202 */ /* 0x000fe40000000f00 */
[----:B------:R-:W-:-:S02]  /*04b0*/  MOV R8, RZ ;  /* 0x000000ff00087202 */ /* 0x000fc40000000f00 */
[-C--:B--2---:R-:W-:Y:S02]  /*04c0*/  @!P0 MOV R3, R20.reuse ;  /* 0x0000001400038202 */ /* 0x084fe40000000f00 */
[----:B------:R-:W-:Y:S01]  /*04d0*/  @P1 MOV R4, R20 ;  /* 0x0000001400041202 */ /* 0x000fe20000000f00 */
[----:B---3--:R-:W-:Y:S01]  /*04e0*/  @!P0 IMAD.MOV.U32 R7, RZ, RZ, R0 ;  /* 0x000000ffff078224 */ /* 0x008fe200078e0000 */
[-C--:B------:R-:W-:Y:S01]  /*04f0*/  FFMA R2, R0, R31.reuse, 9.9999999747524270788e-07 ;  /* 0x358637bd00027423 */ /* 0x080fe2000000001f */
[-C--:B------:R-:W-:Y:S01]  /*0500*/  FFMA R5, R3, R31.reuse, 9.9999999747524270788e-07 ;  /* 0x358637bd03057423 */ /* 0x080fe2000000001f */
[-C--:B------:R-:W-:Y:S01]  /*0510*/  FFMA R23, R20, R31.reuse, 9.9999999747524270788e-07 ;  /* 0x358637bd14177423 */ /* 0x080fe2000000001f */
[----:B------:R-:W-:Y:S01]  /*0520*/  @P1 MOV R8, R0 ;  /* 0x0000000000081202 */ /* 0x000fe20000000f00 */
[-C--:B------:R-:W-:Y:S01]  /*0530*/  FFMA R3, R4, R31.reuse, 9.9999999747524270788e-07 ;  /* 0x358637bd04037423 */ /* 0x080fe2000000001f */
[-C--:B------:R-:W-:Y:S01]  /*0540*/  FFMA R4, R7, R31.reuse, 9.9999999747524270788e-07 ;  /* 0x358637bd07047423 */ /* 0x080fe2000000001f */
[----:B------:R-:W-:Y:S02]  /*0550*/  MUFU.RSQ R9, R5 ;  /* 0x0000000500097308 */ /* 0x000fe40000001400 */
[----:B------:R-:W-:-:S06]  /*0560*/  FFMA R8, R8, R31, 9.9999999747524270788e-07 ;  /* 0x358637bd08087423 */ /* 0x000fcc000000001f */
[----:B------:R-:W0:Y:S08]  /*0570*/  MUFU.RSQ R30, R23 ;  /* 0x00000017001e7308 */ /* 0x000e300000001400 */
[----:B------:R-:W1:Y:S08]  /*0580*/  MUFU.RSQ R2, R2 ;  /* 0x0000000200027308 */ /* 0x000e700000001400 */
[----:B------:R-:W2:Y:S08]  /*0590*/  MUFU.RSQ R4, R4 ;  /* 0x0000000400047308 */ /* 0x000eb00000001400 */
[----:B------:R-:W3:Y:S01]  /*05a0*/  MUFU.RSQ R3, R3 ;  /* 0x0000000300037308 */ /* 0x000ee20000001400 */
[----:B----4-:R-:W-:-:S07]  /*05b0*/  IMAD.U32 R15, R15, 0x10000, RZ ;  /* 0x000100000f0f7824 */ /* 0x010fce00078e00ff */
[----:B------:R-:W4:Y:S01]  /*05c0*/  MUFU.RSQ R17, R8 ;  /* 0x0000000800117308 */ /* 0x000f220000001400 */
[----:B-----5:R-:W-:Y:S01]  /*05d0*/  SHF.L.U32 R0, R21, 0x10, RZ ;  /* 0x0000001015007819 */ /* 0x020fe200000006ff */
[----:B------:R-:W-:Y:S01]  /*05e0*/  IMAD.U32 R7, R12, 0x10000, RZ ;  /* 0x000100000c077824 */ /* 0x000fe200078e00ff */
[----:B------:R-:W-:Y:S01]  /*05f0*/  SHF.L.U32 R24, R24, 0x10, RZ ;  /* 0x0000001018187819 */ /* 0x000fe200000006ff */
[----:B0-----:R-:W-:Y:S01]  /*0600*/  FMUL R15, R15, R30 ;  /* 0x0000001e0f0f7220 */ /* 0x001fe20000400000 */
[----:B------:R-:W-:Y:S01]  /*0610*/  SHF.L.U32 R13, R13, 0x10, RZ ;  /* 0x000000100d0d7819 */ /* 0x000fe200000006ff */
[----:B------:R-:W-:Y:S01]  /*0620*/  FMUL R0, R9, R0 ;  /* 0x0000000009007220 */ /* 0x000fe20000400000 */
[----:B-1----:R-:W-:Y:S01]  /*0630*/  FMUL R7, R2, R7 ;  /* 0x0000000702077220 */ /* 0x002fe20000400000 */
[----:B------:R-:W-:Y:S01]  /*0640*/  IMAD.U32 R5, R22, 0x10000, RZ ;  /* 0x0001000016057824 */ /* 0x000fe200078e00ff */
[----:B------:R-:W-:-:S03]  /*0650*/  SHF.L.U32 R6, R6, 0x10, RZ ;  /* 0x0000001006067819 */ /* 0x000fc600000006ff */
[----:B------:R-:W-:Y:S01]  /*0660*/  FFMA R5, -R0, R5, RZ ;  /* 0x0000000500057223 */ /* 0x000fe200000001ff */
[----:B------:R-:W-:Y:S02]  /*0670*/  SHF.L.U32 R14, R14, 0x10, RZ ;  /* 0x000000100e0e7819 */ /* 0x000fe400000006ff */
[----:B------:R-:W-:Y:S01]  /*0680*/  SHF.L.U32 R26, R26, 0x10, RZ ;  /* 0x000000101a1a7819 */ /* 0x000fe200000006ff */
[----:B------:R-:W-:Y:S01]  /*0690*/  FMUL R15, R15, R24 ;  /* 0x000000180f0f7220 */ /* 0x000fe20000400000 */
[----:B--2---:R-:W-:Y:S01]  /*06a0*/  FMUL R0, R4, R13 ;  /* 0x0000000d04007220 */ /* 0x004fe20000400000 */
[----:B---3--:R-:W-:Y:S01]  /*06b0*/  FMUL R3, R3, R14 ;  /* 0x0000000e03037220 */ /* 0x008fe20000400000 */
[----:B------:R-:W-:Y:S01]  /*06c0*/  SHF.L.U32 R2, R27, 0x10, RZ ;  /* 0x000000101b027819 */ /* 0x000fe200000006ff */
[----:B----4-:R-:W-:Y:S01]  /*06d0*/  FMUL R26, R17, R26 ;  /* 0x0000001a111a7220 */ /* 0x010fe20000400000 */
[----:B------:R-:W-:Y:S01]  /*06e0*/  FMUL R7, R6, R7 ;  /* 0x0000000706077220 */ /* 0x000fe20000400000 */
[----:B------:R-:W-:Y:S01]  /*06f0*/  IMAD.U32 R29, R29, 0x10000, RZ ;  /* 0x000100001d1d7824 */ /* 0x000fe200078e00ff */
[----:B------:R-:W-:-:S03]  /*0700*/  SHF.L.U32 R25, R25, 0x10, RZ ;  /* 0x0000001019197819 */ /* 0x000fc600000006ff */
[----:B------:R-:W-:Y:S01]  /*0710*/  FFMA R29, -R0, R29, RZ ;  /* 0x0000001d001d7223 */ /* 0x000fe200000001ff */
[----:B------:R-:W-:Y:S01]  /*0720*/  @P0 FMUL R5, R3, R2 ;  /* 0x0000000203050220 */ /* 0x000fe20000400000 */
[C---:B------:R-:W-:Y:S01]  /*0730*/  FMUL R15, R16.reuse, R15 ;  /* 0x0000000f100f7220 */ /* 0x040fe20000400000 */
[----:B------:R-:W-:Y:S01]  /*0740*/  FMUL R16, R16, R7 ;  /* 0x0000000710107220 */ /* 0x000fe20000400000 */
[----:B------:R-:W-:Y:S01]  /*0750*/  @P0 FMUL R29, R26, R25 ;  /* 0x000000191a1d0220 */ /* 0x000fe20000400000 */
[----:B------:R-:W-:Y:S01]  /*0760*/  LOP3.LUT P0, RZ, R28, 0x100, RZ, 0xc0, !PT ;  /* 0x000001001cff7812 */ /* 0x000fe2000780c0ff */
[C---:B------:R-:W-:Y:S02]  /*0770*/  FFMA R5, R18.reuse, R5, R15 ;  /* 0x0000000512057223 */ /* 0x040fe4000000000f */
[----:B------:R-:W-:Y:S01]  /*0780*/  FFMA R16, R18, R29, R16 ;  /* 0x0000001d12107223 */ /* 0x000fe20000000010 */
[----:B------:R-:W-:-:S04]  /*0790*/  IMAD.WIDE R2, R11, R10, c[0x0][0x1a0] ;  /* 0x000068000b027625 */ /* 0x000fc800078e020a */
[----:B------:R-:W-:Y:S01]  /*07a0*/  F2FP.BF16.PACK_AB R5, R16, R5 ;  /* 0x000000051005723e */ /* 0x000fe200000010ff */
[----:B------:R-:W-:-:S04]  /*07b0*/  IMAD.WIDE R10, R11, R10, c[0x0][0x1a8] ;  /* 0x00006a000b0a7625 */ /* 0x000fc800078e020a */
[----:B------:R0:W-:Y:S01]  /*07c0*/  @!P0 STG.E.U16 [R2.64], R5 ;  /* 0x0000000502008986 */ /* 0x0001e2000c101504 */
[----:B------:R-:W-:Y:S05]  /*07d0*/  @P0 EXIT ;  /* 0x000000000000094d */ /* 0x000fea0003800000 */
[----:B0-----:R-:W-:-:S05]  /*07e0*/  PRMT R5, R5, 0x7632, R5 ;  /* 0x0000763205057816 */ /* 0x001fca0000000005 */
[----:B------:R-:W-:Y:S01]  /*07f0*/  STG.E.U16 [R10.64], R5 ;  /* 0x000000050a007986 */ /* 0x000fe2000c101504 */
[----:B------:R-:W-:Y:S05]  /*0800*/  EXIT ;  /* 0x000000000000794d */ /* 0x000fea0003800000 */
.L_x_0:
[----:B------:R-:W-:-:S00]  /*0810*/  BRA `(.L_x_0) ;  /* 0xfffffff000007947 */ /* 0x000fc0000383ffff */
[----:B------:R-:W-:-:S00]  /*0820*/  NOP ;  /* 0x0000000000007918 */ /* 0x000fc00000000000 */
        /* <DEDUP_REMOVED lines=13> */
.L_x_1:


//--------------------- .nv.global.init           --------------------------
	.section	.nv.global.init,"aw",@progbits
.nv.global.init:
	.type		_$_str,@object
	.size		_$_str,(.L_0 - _$_str)
_$_str:
        /*0000*/ 	.byte	0x5f, 0x5f, 0x43, 0x55, 0x44, 0x41, 0x5f, 0x46, 0x54, 0x5a, 0x00
.L_0:
